	.headerflags	@"EF_CUDA_TEXMODE_UNIFIED EF_CUDA_64BIT_ADDRESS EF_CUDA_ACCELERATORS EF_CUDA_SM90 EF_CUDA_VIRTUAL_SM(EF_CUDA_SM90)"
	.elftype	@"ET_EXEC"


//--------------------- .nv.info                  --------------------------
	.section	.nv.info,"",@"SHT_CUDA_INFO"
	.align	4


	//----- nvinfo : EIATTR_REGCOUNT
	.align		4
        /*0000*/ 	.byte	0x04, 0x2f
        /*0002*/ 	.short	(.L_3 - .L_2)
	.align		4
.L_2:
        /*0004*/ 	.word	index@(triton_poi_fused__native_batch_norm_legit_no_training_cat_relu_21)
        /*0008*/ 	.word	0x00000020


	//----- nvinfo : EIATTR_MIN_STACK_SIZE
	.align		4
.L_3:
        /*000c*/ 	.byte	0x04, 0x12
        /*000e*/ 	.short	(.L_5 - .L_4)
	.align		4
.L_4:
        /*0010*/ 	.word	index@(triton_poi_fused__native_batch_norm_legit_no_training_cat_relu_21)
        /*0014*/ 	.word	0x00000000


	//----- nvinfo : EIATTR_FRAME_SIZE
	.align		4
.L_5:
        /*0018*/ 	.byte	0x04, 0x11
        /*001a*/ 	.short	(.L_7 - .L_6)
	.align		4
.L_6:
        /*001c*/ 	.word	index@(triton_poi_fused__native_batch_norm_legit_no_training_cat_relu_21)
        /*0020*/ 	.word	0x00000000


	//----- nvinfo : EIATTR_MIN_STACK_SIZE
	.align		4
.L_7:
        /*0024*/ 	.byte	0x04, 0x12
        /*0026*/ 	.short	(.L_9 - .L_8)
	.align		4
.L_8:
        /*0028*/ 	.word	index@(triton_poi_fused__native_batch_norm_legit_no_training_cat_relu_21)
        /*002c*/ 	.word	0x00000000
.L_9:


//--------------------- .nv.info.triton_poi_fused__native_batch_norm_legit_no_training_cat_relu_21 --------------------------
	.section	.nv.info.triton_poi_fused__native_batch_norm_legit_no_training_cat_relu_21,"",@"SHT_CUDA_INFO"
	.sectionflags	@""
	.align	4


	//----- nvinfo : EIATTR_CUDA_API_VERSION
	.align		4
        /*0000*/ 	.byte	0x04, 0x37
        /*0002*/ 	.short	(.L_11 - .L_10)
.L_10:
        /*0004*/ 	.word	0x0000007c


	//----- nvinfo : EIATTR_KPARAM_INFO
	.align		4
.L_11:
        /*0008*/ 	.byte	0x04, 0x17
        /*000a*/ 	.short	(.L_13 - .L_12)
.L_12:
        /*000c*/ 	.word	0x00000000
        /*0010*/ 	.short	0x0008
        /*0012*/ 	.short	0x0040
        /*0014*/ 	.byte	0x00, 0xf0, 0x11, 0x00


	//----- nvinfo : EIATTR_KPARAM_INFO
	.align		4
.L_13:
        /*0018*/ 	.byte	0x04, 0x17
        /*001a*/ 	.short	(.L_15 - .L_14)
.L_14:
        /*001c*/ 	.word	0x00000000
        /*0020*/ 	.short	0x0007
        /*0022*/ 	.short	0x0038
        /*0024*/ 	.byte	0x00, 0xf4, 0x21, 0x00


	//----- nvinfo : EIATTR_KPARAM_INFO
	.align		4
.L_15:
        /*0028*/ 	.byte	0x04, 0x17
        /*002a*/ 	.short	(.L_17 - .L_16)
.L_16:
        /*002c*/ 	.word	0x00000000
        /*0030*/ 	.short	0x0006
        /*0032*/ 	.short	0x0030
        /*0034*/ 	.byte	0x00, 0xf4, 0x21, 0x00


	//----- nvinfo : EIATTR_KPARAM_INFO
	.align		4
.L_17:
        /*0038*/ 	.byte	0x04, 0x17
        /*003a*/ 	.short	(.L_19 - .L_18)
.L_18:
        /*003c*/ 	.word	0x00000000
        /*0040*/ 	.short	0x0005
        /*0042*/ 	.short	0x0028
        /*0044*/ 	.byte	0x00, 0xf4, 0x21, 0x00


	//----- nvinfo : EIATTR_KPARAM_INFO
	.align		4
.L_19:
        /*0048*/ 	.byte	0x04, 0x17
        /*004a*/ 	.short	(.L_21 - .L_20)
.L_20:
        /*004c*/ 	.word	0x00000000
        /*0050*/ 	.short	0x0004
        /*0052*/ 	.short	0x0020
        /*0054*/ 	.byte	0x00, 0xf4, 0x21, 0x00


	//----- nvinfo : EIATTR_KPARAM_INFO
	.align		4
.L_21:
        /*0058*/ 	.byte	0x04, 0x17
        /*005a*/ 	.short	(.L_23 - .L_22)
.L_22:
        /*005c*/ 	.word	0x00000000
        /*0060*/ 	.short	0x0003
        /*0062*/ 	.short	0x0018
        /*0064*/ 	.byte	0x00, 0xf4, 0x21, 0x00


	//----- nvinfo : EIATTR_KPARAM_INFO
	.align		4
.L_23:
        /*0068*/ 	.byte	0x04, 0x17
        /*006a*/ 	.short	(.L_25 - .L_24)
.L_24:
        /*006c*/ 	.word	0x00000000
        /*0070*/ 	.short	0x0002
        /*0072*/ 	.short	0x0010
        /*0074*/ 	.byte	0x00, 0xf4, 0x21, 0x00


	//----- nvinfo : EIATTR_KPARAM_INFO
	.align		4
.L_25:
        /*0078*/ 	.byte	0x04, 0x17
        /*007a*/ 	.short	(.L_27 - .L_26)
.L_26:
        /*007c*/ 	.word	0x00000000
        /*0080*/ 	.short	0x0001
        /*0082*/ 	.short	0x0008
        /*0084*/ 	.byte	0x00, 0xf4, 0x21, 0x00


	//----- nvinfo : EIATTR_KPARAM_INFO
	.align		4
.L_27:
        /*0088*/ 	.byte	0x04, 0x17
        /*008a*/ 	.short	(.L_29 - .L_28)
.L_28:
        /*008c*/ 	.word	0x00000000
        /*0090*/ 	.short	0x0000
        /*0092*/ 	.short	0x0000
        /*0094*/ 	.byte	0x00, 0xf4, 0x21, 0x00


	//----- nvinfo : EIATTR_SPARSE_MMA_MASK
	.align		4
.L_29:
        /*0098*/ 	.byte	0x03, 0x50
        /*009a*/ 	.short	0x0000


	//----- nvinfo : EIATTR_MAXREG_COUNT
	.align		4
        /*009c*/ 	.byte	0x03, 0x1b
        /*009e*/ 	.short	0x00ff


	//----- nvinfo : EIATTR_EXIT_INSTR_OFFSETS
	.align		4
        /*00a0*/ 	.byte	0x04, 0x1c
        /*00a2*/ 	.short	(.L_31 - .L_30)


	//   ....[0]....
.L_30:
        /*00a4*/ 	.word	0x00000980


	//   ....[1]....
        /*00a8*/ 	.word	0x000009a0


	//----- nvinfo : EIATTR_REQNTID
	.align		4
.L_31:
        /*00ac*/ 	.byte	0x04, 0x10
        /*00ae*/ 	.short	(.L_33 - .L_32)
.L_32:
        /*00b0*/ 	.word	0x00000080
        /*00b4*/ 	.word	0x00000001
        /*00b8*/ 	.word	0x00000001


	//----- nvinfo : EIATTR_CBANK_PARAM_SIZE
	.align		4
.L_33:
        /*00bc*/ 	.byte	0x03, 0x19
        /*00be*/ 	.short	0x0044


	//----- nvinfo : EIATTR_PARAM_CBANK
	.align		4
        /*00c0*/ 	.byte	0x04, 0x0a
        /*00c2*/ 	.short	(.L_35 - .L_34)
	.align		4
.L_34:
        /*00c4*/ 	.word	index@(.nv.constant0.triton_poi_fused__native_batch_norm_legit_no_training_cat_relu_21)
        /*00c8*/ 	.short	0x0210
        /*00ca*/ 	.short	0x0044


	//----- nvinfo : EIATTR_SW_WAR
	.align		4
.L_35:
        /*00cc*/ 	.byte	0x04, 0x36
        /*00ce*/ 	.short	(.L_37 - .L_36)
.L_36:
        /*00d0*/ 	.word	0x00000008
.L_37:


//--------------------- .nv.callgraph             --------------------------
	.section	.nv.callgraph,"",@"SHT_CUDA_CALLGRAPH"
	.align	4
	.sectionentsize	8
	.align		4
        /*0000*/ 	.word	0x00000000
	.align		4
        /*0004*/ 	.word	0xffffffff
	.align		4
        /*0008*/ 	.word	0x00000000
	.align		4
        /*000c*/ 	.word	0xfffffffe
	.align		4
        /*0010*/ 	.word	0x00000000
	.align		4
        /*0014*/ 	.word	0xfffffffd
	.align		4
        /*0018*/ 	.word	0x00000000
	.align		4
        /*001c*/ 	.word	0xfffffffc


//--------------------- .nv.constant4             --------------------------
	.section	.nv.constant4,"a",@progbits
	.align	8
	.align		8
.nv.constant4:
        /*0000*/ 	.dword	_$_str
	.align		8
        /*0008*/ 	.dword	_$_str_$_2


//--------------------- .text.triton_poi_fused__native_batch_norm_legit_no_training_cat_relu_21 --------------------------
	.section	.text.triton_poi_fused__native_batch_norm_legit_no_training_cat_relu_21,"ax",@progbits
	.align	128
        .global         triton_poi_fused__native_batch_norm_legit_no_training_cat_relu_21
        .type           triton_poi_fused__native_batch_norm_legit_no_training_cat_relu_21,@function
        .size           triton_poi_fused__native_batch_norm_legit_no_training_cat_relu_21,(.L_x_1 - triton_poi_fused__native_batch_norm_legit_no_training_cat_relu_21)
        .other          triton_poi_fused__native_batch_norm_legit_no_training_cat_relu_21,@"STO_CUDA_ENTRY STV_DEFAULT"
triton_poi_fused__native_batch_norm_legit_no_training_cat_relu_21:
.text.triton_poi_fused__native_batch_norm_legit_no_training_cat_relu_21:
[----:B------:R-:W0:Y:S01]  /*0000*/  LDC R1, c[0x0][0x28] ;  /* 0x00000a00ff017b82 */ /* 0x000e220000000800 */
[----:B------:R-:W1:Y:S07]  /*0010*/  S2R R0, SR_TID.X ;  /* 0x0000000000007919 */ /* 0x000e6e0000002100 */
[----:B------:R-:W2:Y:S01]  /*0020*/  LDC.64 R4, c[0x0][0x228] ;  /* 0x00008a00ff047b82 */ /* 0x000ea20000000a00 */
[----:B------:R-:W-:Y:S01]  /*0030*/  IMAD.MOV.U32 R2, RZ, RZ, RZ ;  /* 0x000000ffff027224 */ /* 0x000fe200078e00ff */
[----:B------:R-:W-:Y:S01]  /*0040*/  ULDC.64 UR4, c[0x0][0x208] ;  /* 0x0000820000047ab9 */ /* 0x000fe20000000a00 */
[----:B------:R-:W3:Y:S01]  /*0050*/  S2R R25, SR_CTAID.X ;  /* 0x0000000000197919 */ /* 0x000ee20000002500 */
[----:B------:R-:W-:Y:S01]  /*0060*/  IMAD.MOV.U32 R24, RZ, RZ, RZ ;  /* 0x000000ffff187224 */ /* 0x000fe200078e00ff */
[----:B------:R-:W-:-:S03]  /*0070*/  ULDC.64 UR6, c[0x0][0x218] ;  /* 0x0000860000067ab9 */ /* 0x000fc60000000a00 */
[----:B------:R-:W4:Y:S01]  /*0080*/  LDC.64 R12, c[0x0][0x220] ;  /* 0x00008800ff0c7b82 */ /* 0x000f220000000a00 */
[----:B------:R-:W-:-:S07]  /*0090*/  IMAD.MOV.U32 R14, RZ, RZ, 0x3e800000 ;  /* 0x3e800000ff0e7424 */ /* 0x000fce00078e00ff */
[----:B------:R-:W5:Y:S08]  /*00a0*/  LDC.64 R28, c[0x0][0x210] ;  /* 0x00008400ff1c7b82 */ /* 0x000f700000000a00 */
[----:B------:R-:W2:Y:S01]  /*00b0*/  LDC.64 R22, c[0x0][0x230] ;  /* 0x00008c00ff167b82 */ /* 0x000ea20000000a00 */
[----:B-1----:R-:W-:-:S07]  /*00c0*/  IMAD.SHL.U32 R0, R0, 0x4, RZ ;  /* 0x0000000400007824 */ /* 0x002fce00078e00ff */
[----:B------:R-:W1:Y:S01]  /*00d0*/  LDC.64 R26, c[0x0][0x238] ;  /* 0x00008e00ff1a7b82 */ /* 0x000e620000000a00 */
[----:B------:R-:W-:-:S05]  /*00e0*/  LOP3.LUT R0, R0, 0x1fc, RZ, 0xc0, !PT ;  /* 0x000001fc00007812 */ /* 0x000fca00078ec0ff */
[----:B---3--:R-:W-:-:S05]  /*00f0*/  IMAD R25, R25, 0x200, R0 ;  /* 0x0000020019197824 */ /* 0x008fca00078e0200 */
[----:B------:R-:W-:Y:S02]  /*0100*/  SHF.R.S32.HI R3, RZ, 0x1f, R25 ;  /* 0x0000001fff037819 */ /* 0x000fe40000011419 */
[----:B------:R-:W-:Y:S02]  /*0110*/  ISETP.GE.AND P0, PT, R25, 0xbc00, PT ;  /* 0x0000bc001900780c */ /* 0x000fe40003f06270 */
[----:B------:R-:W-:-:S04]  /*0120*/  LEA.HI R0, R3, R25, RZ, 0x6 ;  /* 0x0000001903007211 */ /* 0x000fc800078f30ff */
[----:B------:R-:W-:-:S05]  /*0130*/  SHF.R.S32.HI R3, RZ, 0x6, R0 ;  /* 0x00000006ff037819 */ /* 0x000fca0000011400 */
[----:B------:R-:W-:-:S05]  /*0140*/  IMAD.HI R2, R3, -0x51b3bea3, R2 ;  /* 0xae4c415d03027827 */ /* 0x000fca00078e0202 */
[----:B------:R-:W-:-:S04]  /*0150*/  SHF.R.U32.HI R7, RZ, 0x1f, R2 ;  /* 0x0000001fff077819 */ /* 0x000fc80000011602 */
[----:B------:R-:W-:-:S05]  /*0160*/  LEA.HI.SX32 R7, R2, R7, 0x19 ;  /* 0x0000000702077211 */ /* 0x000fca00078fcaff */
[----:B------:R-:W-:Y:S01]  /*0170*/  IMAD R11, R7, -0xbc, R3 ;  /* 0xffffff44070b7824 */ /* 0x000fe200078e0203 */
[----:B------:R-:W-:Y:S01]  /*0180*/  CS2R R6, SRZ ;  /* 0x0000000000067805 */ /* 0x000fe2000001ff00 */
[----:B------:R-:W-:Y:S02]  /*0190*/  IMAD.MOV.U32 R3, RZ, RZ, RZ ;  /* 0x000000ffff037224 */ /* 0x000fe400078e00ff */
[----:B--2---:R-:W-:-:S05]  /*01a0*/  IMAD.WIDE R4, R11, 0x4, R4 ;  /* 0x000000040b047825 */ /* 0x004fca00078e0204 */
[----:B------:R-:W2:Y:S04]  /*01b0*/  @!P0 LDG.E.EL R6, desc[UR4][R4.64] ;  /* 0x0000000404068981 */ /* 0x000ea8000c2e1900 */
[----:B------:R-:W3:Y:S04]  /*01c0*/  @!P0 LDG.E.EL R3, desc[UR4][R4.64] ;  /* 0x0000000404038981 */ /* 0x000ee8000c2e1900 */
[----:B------:R-:W5:Y:S01]  /*01d0*/  @!P0 LDG.E.EL R7, desc[UR4][R4.64] ;  /* 0x0000000404078981 */ /* 0x000f62000c2e1900 */
[----:B------:R-:W-:-:S06]  /*01e0*/  IMAD.MOV.U32 R2, RZ, RZ, RZ ;  /* 0x000000ffff027224 */ /* 0x000fcc00078e00ff */
[----:B------:R1:W5:Y:S02]  /*01f0*/  @!P0 LDG.E.EL R2, desc[UR4][R4.64] ;  /* 0x0000000404028981 */ /* 0x000364000c2e1900 */
[----:B-1----:R-:W-:-:S04]  /*0200*/  IMAD.HI R5, R25, -0x51b3bea3, R24 ;  /* 0xae4c415d19057827 */ /* 0x002fc800078e0218 */
[----:B----4-:R-:W-:-:S04]  /*0210*/  IMAD.WIDE R12, R11, 0x4, R12 ;  /* 0x000000040b0c7825 */ /* 0x010fc800078e020c */
[----:B0-----:R-:W-:-:S04]  /*0220*/  IMAD.WIDE R22, R11, 0x4, R22 ;  /* 0x000000040b167825 */ /* 0x001fc800078e0216 */
[----:B------:R-:W-:-:S05]  /*0230*/  IMAD.WIDE R26, R11, 0x4, R26 ;  /* 0x000000040b1a7825 */ /* 0x000fca00078e021a */
[----:B------:R-:W4:Y:S01]  /*0240*/  @!P0 LDG.E.EL R24, desc[UR4][R26.64] ;  /* 0x000000041a188981 */ /* 0x000f22000c2e1900 */
[----:B--2---:R-:W-:Y:S01]  /*0250*/  FADD R6, R6, 9.9999997473787516356e-06 ;  /* 0x3727c5ac06067421 */ /* 0x004fe20000000000 */
[----:B---3--:R-:W-:-:S03]  /*0260*/  FADD R3, R3, 9.9999997473787516356e-06 ;  /* 0x3727c5ac03037421 */ /* 0x008fc60000000000 */
[----:B------:R-:W0:Y:S01]  /*0270*/  MUFU.SQRT R10, R6 ;  /* 0x00000006000a7308 */ /* 0x000e220000002000 */
[----:B-----5:R-:W-:-:S07]  /*0280*/  FADD R7, R7, 9.9999997473787516356e-06 ;  /* 0x3727c5ac07077421 */ /* 0x020fce0000000000 */
[----:B------:R-:W1:Y:S08]  /*0290*/  MUFU.SQRT R8, R3 ;  /* 0x0000000300087308 */ /* 0x000e700000002000 */
[----:B------:R-:W2:Y:S01]  /*02a0*/  MUFU.SQRT R16, R7 ;  /* 0x0000000700107308 */ /* 0x000ea20000002000 */
[C---:B0-----:R-:W-:Y:S02]  /*02b0*/  FSETP.GT.AND P6, PT, R10.reuse, 8.50705917302346158658e+37, PT ;  /* 0x7e8000000a00780b */ /* 0x041fe40003fc4000 */
[----:B------:R-:W-:-:S02]  /*02c0*/  FSETP.GEU.AND P2, PT, R10, 1.175494350822287508e-38, PT ;  /* 0x008000000a00780b */ /* 0x000fc40003f4e000 */
[C---:B-1----:R-:W-:Y:S02]  /*02d0*/  FSETP.GT.AND P5, PT, R8.reuse, 8.50705917302346158658e+37, PT ;  /* 0x7e8000000800780b */ /* 0x042fe40003fa4000 */
[----:B------:R-:W-:Y:S02]  /*02e0*/  FSETP.GEU.AND P3, PT, R8, 1.175494350822287508e-38, PT ;  /* 0x008000000800780b */ /* 0x000fe40003f6e000 */
[C---:B--2---:R-:W-:Y:S02]  /*02f0*/  FSETP.GT.AND P4, PT, R16.reuse, 8.50705917302346158658e+37, PT ;  /* 0x7e8000001000780b */ /* 0x044fe40003f84000 */
[----:B------:R-:W-:-:S03]  /*0300*/  FSETP.GEU.AND P1, PT, R16, 1.175494350822287508e-38, PT ;  /* 0x008000001000780b */ /* 0x000fc60003f2e000 */
[----:B------:R-:W-:-:S04]  /*0310*/  @P6 FMUL R10, R10, 0.25 ;  /* 0x3e8000000a0a6820 */ /* 0x000fc80000400000 */
[----:B------:R-:W-:Y:S01]  /*0320*/  @P5 FMUL R8, R8, 0.25 ;  /* 0x3e80000008085820 */ /* 0x000fe20000400000 */
[----:B------:R-:W-:Y:S01]  /*0330*/  @!P2 FMUL R10, R10, 16777216 ;  /* 0x4b8000000a0aa820 */ /* 0x000fe20000400000 */
[----:B------:R-:W-:Y:S01]  /*0340*/  SHF.R.U32.HI R6, RZ, 0x1f, R5 ;  /* 0x0000001fff067819 */ /* 0x000fe20000011605 */
[----:B------:R-:W-:Y:S01]  /*0350*/  FADD R2, R2, 9.9999997473787516356e-06 ;  /* 0x3727c5ac02027421 */ /* 0x000fe20000000000 */
[----:B------:R-:W-:Y:S01]  /*0360*/  @!P3 FMUL R8, R8, 16777216 ;  /* 0x4b8000000808b820 */ /* 0x000fe20000400000 */
[----:B------:R-:W-:Y:S01]  /*0370*/  @P4 FMUL R16, R16, 0.25 ;  /* 0x3e80000010104820 */ /* 0x000fe20000400000 */
[----:B------:R-:W-:Y:S01]  /*0380*/  MUFU.RCP R4, R10 ;  /* 0x0000000a00047308 */ /* 0x000fe20000001000 */
[----:B------:R-:W-:Y:S02]  /*0390*/  LEA.HI.SX32 R9, R5, R6, 0x13 ;  /* 0x0000000605097211 */ /* 0x000fe400078f9aff */
[----:B------:R-:W-:Y:S01]  /*03a0*/  @!P1 FMUL R16, R16, 16777216 ;  /* 0x4b80000010109820 */ /* 0x000fe20000400000 */
[----:B------:R-:W-:-:S04]  /*03b0*/  LOP3.LUT R7, R0, 0xffffffc0, RZ, 0xc0, !PT ;  /* 0xffffffc000077812 */ /* 0x000fc800078ec0ff */
[----:B------:R-:W0:Y:S01]  /*03c0*/  MUFU.SQRT R10, R2 ;  /* 0x00000002000a7308 */ /* 0x000e220000002000 */
[----:B------:R-:W-:Y:S01]  /*03d0*/  IMAD R0, R9, -0x2f00, R25 ;  /* 0xffffd10009007824 */ /* 0x000fe200078e0219 */
[----:B------:R-:W-:-:S06]  /*03e0*/  FSEL R6, R14, 1, P5 ;  /* 0x3f8000000e067808 */ /* 0x000fcc0002800000 */
[----:B------:R-:W1:Y:S01]  /*03f0*/  MUFU.RCP R3, R8 ;  /* 0x0000000800037308 */ /* 0x000e620000001000 */
[----:B------:R-:W-:Y:S01]  /*0400*/  IMAD R15, R9, 0x2c00, R0 ;  /* 0x00002c00090f7824 */ /* 0x000fe200078e0200 */
[----:B------:R-:W-:-:S06]  /*0410*/  FSEL R17, R14, 1, P6 ;  /* 0x3f8000000e117808 */ /* 0x000fcc0003000000 */
[----:B------:R2:W3:Y:S01]  /*0420*/  MUFU.RCP R5, R16 ;  /* 0x0000001000057308 */ /* 0x0004e20000001000 */
[----:B------:R-:W-:Y:S02]  /*0430*/  IMAD.IADD R7, R25, 0x1, -R7 ;  /* 0x0000000119077824 */ /* 0x000fe400078e0a07 */
[----:B------:R-:W-:Y:S02]  /*0440*/  IMAD R9, R9, 0x300, RZ ;  /* 0x0000030009097824 */ /* 0x000fe400078e02ff */
[----:B------:R-:W-:Y:S01]  /*0450*/  IMAD.SHL.U32 R0, R11, 0x40, RZ ;  /* 0x000000400b007824 */ /* 0x000fe200078e00ff */
[----:B--2---:R-:W-:Y:S01]  /*0460*/  FSEL R16, R14, 1, P4 ;  /* 0x3f8000000e107808 */ /* 0x004fe20002000000 */
[----:B------:R-:W-:Y:S01]  /*0470*/  @!P3 FMUL R6, R6, 16777216 ;  /* 0x4b8000000606b820 */ /* 0x000fe20000400000 */
[----:B------:R-:W-:Y:S02]  /*0480*/  @!P2 FMUL R17, R17, 16777216 ;  /* 0x4b8000001111a820 */ /* 0x000fe40000400000 */
[--C-:B------:R-:W-:Y:S01]  /*0490*/  IADD3 R8, P5, P6, R0, R7, R9.reuse ;  /* 0x0000000700087210 */ /* 0x100fe20007ebe009 */
[----:B------:R-:W-:Y:S01]  /*04a0*/  @!P1 FMUL R16, R16, 16777216 ;  /* 0x4b80000010109820 */ /* 0x000fe20000400000 */
[----:B------:R-:W-:-:S02]  /*04b0*/  SHF.R.S32.HI R18, RZ, 0x1f, R9 ;  /* 0x0000001fff127819 */ /* 0x000fc40000011409 */
[----:B0-----:R-:W-:Y:S02]  /*04c0*/  FSETP.GT.AND P2, PT, R10, 8.50705917302346158658e+37, PT ;  /* 0x7e8000000a00780b */ /* 0x001fe40003f44000 */
[----:B------:R-:W-:Y:S02]  /*04d0*/  ISETP.GE.AND P3, PT, R11, 0xb0, PT ;  /* 0x000000b00b00780c */ /* 0x000fe40003f66270 */
[----:B------:R-:W-:Y:S01]  /*04e0*/  SHF.R.S32.HI R9, RZ, 0x1f, R0 ;  /* 0x0000001fff097819 */ /* 0x000fe20000011400 */
[----:B-1----:R-:W-:Y:S01]  /*04f0*/  FMUL R0, R3, R6 ;  /* 0x0000000603007220 */ /* 0x002fe20000400000 */
[----:B------:R-:W-:Y:S01]  /*0500*/  SHF.R.S32.HI R19, RZ, 0x1f, R7 ;  /* 0x0000001fff137819 */ /* 0x000fe20000011407 */
[----:B------:R-:W-:Y:S01]  /*0510*/  FMUL R2, R4, R17 ;  /* 0x0000001104027220 */ /* 0x000fe20000400000 */
[----:B---3--:R-:W-:Y:S01]  /*0520*/  FMUL R3, R5, R16 ;  /* 0x0000001005037220 */ /* 0x008fe20000400000 */
[----:B------:R-:W-:Y:S02]  /*0530*/  CS2R R4, SRZ ;  /* 0x0000000000047805 */ /* 0x000fe4000001ff00 */
[----:B------:R-:W-:-:S02]  /*0540*/  FSETP.GEU.AND P4, PT, R10, 1.175494350822287508e-38, PT ;  /* 0x008000000a00780b */ /* 0x000fc40003f8e000 */
[----:B------:R-:W-:Y:S02]  /*0550*/  CS2R R6, SRZ ;  /* 0x0000000000067805 */ /* 0x000fe4000001ff00 */
[----:B------:R-:W-:Y:S01]  /*0560*/  ISETP.LT.AND P1, PT, R25, 0xbc00, !P3 ;  /* 0x0000bc001900780c */ /* 0x000fe20005f21270 */
[----:B------:R-:W-:Y:S01]  /*0570*/  IMAD.WIDE R28, R15, 0x4, R28 ;  /* 0x000000040f1c7825 */ /* 0x000fe200078e021c */
[----:B------:R-:W-:Y:S01]  /*0580*/  FSEL R21, R14, 1, P2 ;  /* 0x3f8000000e157808 */ /* 0x000fe20001000000 */
[----:B------:R-:W2:Y:S01]  /*0590*/  @!P0 LDG.E.EL R5, desc[UR4][R12.64] ;  /* 0x000000040c058981 */ /* 0x000ea2000c2e1900 */
[----:B------:R-:W-:-:S03]  /*05a0*/  CS2R R14, SRZ ;  /* 0x00000000000e7805 */ /* 0x000fc6000001ff00 */
[----:B------:R-:W3:Y:S01]  /*05b0*/  @!P0 LDG.E.EL R4, desc[UR4][R12.64] ;  /* 0x000000040c048981 */ /* 0x000ee2000c2e1900 */
[----:B------:R-:W-:-:S03]  /*05c0*/  @P2 FMUL R10, R10, 0.25 ;  /* 0x3e8000000a0a2820 */ /* 0x000fc60000400000 */
[----:B------:R-:W5:Y:S04]  /*05d0*/  @!P0 LDG.E.EL R7, desc[UR4][R12.64] ;  /* 0x000000040c078981 */ /* 0x000f68000c2e1900 */
[----:B------:R0:W2:Y:S01]  /*05e0*/  @!P0 LDG.E.EL R6, desc[UR4][R12.64] ;  /* 0x000000040c068981 */ /* 0x0000a2000c2e1900 */
[----:B------:R-:W-:Y:S01]  /*05f0*/  ISETP.GT.AND P2, PT, R11, 0xaf, !P0 ;  /* 0x000000af0b00780c */ /* 0x000fe20004744270 */
[----:B------:R-:W-:Y:S01]  /*0600*/  @!P4 FMUL R10, R10, 16777216 ;  /* 0x4b8000000a0ac820 */ /* 0x000fe20000400000 */
[----:B------:R-:W-:Y:S01]  /*0610*/  @!P4 FMUL R21, R21, 16777216 ;  /* 0x4b8000001515c820 */ /* 0x000fe20000400000 */
[----:B0-----:R-:W-:Y:S02]  /*0620*/  CS2R R12, SRZ ;  /* 0x00000000000c7805 */ /* 0x001fe4000001ff00 */
[----:B------:R-:W-:-:S04]  /*0630*/  IADD3.X R9, R9, R19, R18, P5, P6 ;  /* 0x0000001309097210 */ /* 0x000fc80002fec412 */
[----:B------:R0:W2:Y:S01]  /*0640*/  @P1 LDG.E.128 R12, desc[UR4][R28.64] ;  /* 0x000000041c0c1981 */ /* 0x0000a2000c1e1d00 */
[----:B------:R1:W4:Y:S01]  /*0650*/  MUFU.RCP R20, R10 ;  /* 0x0000000a00147308 */ /* 0x0003220000001000 */
[C---:B0-----:R-:W-:Y:S02]  /*0660*/  LEA R28, P4, R8.reuse, UR6, 0x2 ;  /* 0x00000006081c7c11 */ /* 0x041fe4000f8810ff */
[----:B-1----:R-:W-:Y:S02]  /*0670*/  CS2R R10, SRZ ;  /* 0x00000000000a7805 */ /* 0x002fe4000001ff00 */
[----:B------:R-:W-:Y:S02]  /*0680*/  LEA.HI.X R29, R8, UR7, R9, 0x2, P4 ;  /* 0x00000007081d7c11 */ /* 0x000fe4000a0f1409 */
[----:B------:R-:W-:-:S06]  /*0690*/  CS2R R8, SRZ ;  /* 0x0000000000087805 */ /* 0x000fcc000001ff00 */
[----:B------:R-:W3:Y:S01]  /*06a0*/  @P2 LDG.E.128 R8, desc[UR4][R28.64+-0xb000] ;  /* 0xff5000041c082981 */ /* 0x000ee2000c1e1d00 */
[----:B------:R-:W-:Y:S02]  /*06b0*/  CS2R R16, SRZ ;  /* 0x0000000000107805 */ /* 0x000fe4000001ff00 */
[----:B------:R-:W-:Y:S01]  /*06c0*/  CS2R R18, SRZ ;  /* 0x0000000000127805 */ /* 0x000fe2000001ff00 */
[----:B----4-:R-:W-:Y:S01]  /*06d0*/  FMUL R20, R20, R21 ;  /* 0x0000001514147220 */ /* 0x010fe20000400000 */
[----:B------:R-:W-:Y:S02]  /*06e0*/  IMAD.MOV.U32 R21, RZ, RZ, RZ ;  /* 0x000000ffff157224 */ /* 0x000fe400078e00ff */
[----:B------:R-:W4:Y:S04]  /*06f0*/  @!P0 LDG.E.EL R16, desc[UR4][R22.64] ;  /* 0x0000000416108981 */ /* 0x000f28000c2e1900 */
[----:B------:R-:W4:Y:S04]  /*0700*/  @!P0 LDG.E.EL R17, desc[UR4][R22.64] ;  /* 0x0000000416118981 */ /* 0x000f28000c2e1900 */
[----:B------:R-:W4:Y:S04]  /*0710*/  @!P0 LDG.E.EL R18, desc[UR4][R22.64] ;  /* 0x0000000416128981 */ /* 0x000f28000c2e1900 */
[----:B------:R0:W4:Y:S04]  /*0720*/  @!P0 LDG.E.EL R19, desc[UR4][R22.64] ;  /* 0x0000000416138981 */ /* 0x000128000c2e1900 */
[----:B------:R-:W4:Y:S01]  /*0730*/  @!P0 LDG.E.EL R21, desc[UR4][R26.64] ;  /* 0x000000041a158981 */ /* 0x000f22000c2e1900 */
[----:B0-----:R-:W-:-:S06]  /*0740*/  CS2R R22, SRZ ;  /* 0x0000000000167805 */ /* 0x001fcc000001ff00 */
[----:B------:R-:W4:Y:S04]  /*0750*/  @!P0 LDG.E.EL R22, desc[UR4][R26.64] ;  /* 0x000000041a168981 */ /* 0x000f28000c2e1900 */
[----:B------:R0:W4:Y:S02]  /*0760*/  @!P0 LDG.E.EL R23, desc[UR4][R26.64] ;  /* 0x000000041a178981 */ /* 0x000124000c2e1900 */
[----:B0-----:R-:W0:Y:S02]  /*0770*/  LDC.64 R26, c[0x0][0x248] ;  /* 0x00009200ff1a7b82 */ /* 0x001e240000000a00 */
[----:B0-----:R-:W-:Y:S01]  /*0780*/  IMAD.WIDE R26, R25, 0x4, R26 ;  /* 0x00000004191a7825 */ /* 0x001fe200078e021a */
[----:B--2---:R-:W-:Y:S02]  /*0790*/  SEL R12, R12, RZ, P1 ;  /* 0x000000ff0c0c7207 */ /* 0x004fe40000800000 */
[----:B------:R-:W-:-:S02]  /*07a0*/  SEL R13, R13, RZ, P1 ;  /* 0x000000ff0d0d7207 */ /* 0x000fc40000800000 */
[----:B------:R-:W-:Y:S02]  /*07b0*/  SEL R15, R15, RZ, P1 ;  /* 0x000000ff0f0f7207 */ /* 0x000fe40000800000 */
[----:B------:R-:W-:Y:S02]  /*07c0*/  SEL R14, R14, RZ, P1 ;  /* 0x000000ff0e0e7207 */ /* 0x000fe40000800000 */
[----:B---3--:R-:W-:Y:S02]  /*07d0*/  @P3 SEL R12, R8, RZ, P2 ;  /* 0x000000ff080c3207 */ /* 0x008fe40001000000 */
[----:B------:R-:W-:Y:S02]  /*07e0*/  @P3 SEL R13, R9, RZ, P2 ;  /* 0x000000ff090d3207 */ /* 0x000fe40001000000 */
[----:B------:R-:W0:Y:S01]  /*07f0*/  LDC.64 R8, c[0x0][0x240] ;  /* 0x00009000ff087b82 */ /* 0x000e220000000a00 */
[----:B------:R-:W-:Y:S02]  /*0800*/  @P3 SEL R15, R11, RZ, P2 ;  /* 0x000000ff0b0f3207 */ /* 0x000fe40001000000 */
[----:B------:R-:W-:Y:S01]  /*0810*/  @P3 SEL R14, R10, RZ, P2 ;  /* 0x000000ff0a0e3207 */ /* 0x000fe20001000000 */
[----:B------:R-:W-:-:S02]  /*0820*/  FADD R5, R12, -R5 ;  /* 0x800000050c057221 */ /* 0x000fc40000000000 */
[----:B------:R-:W-:Y:S02]  /*0830*/  FADD R11, R15, -R6 ;  /* 0x800000060f0b7221 */ /* 0x000fe40000000000 */
[----:B-----5:R-:W-:Y:S01]  /*0840*/  FADD R6, R14, -R7 ;  /* 0x800000070e067221 */ /* 0x020fe20000000000 */
[----:B------:R-:W-:Y:S01]  /*0850*/  FADD R7, R13, -R4 ;  /* 0x800000040d077221 */ /* 0x000fe20000000000 */
[----:B------:R-:W-:Y:S01]  /*0860*/  FMUL R11, R20, R11 ;  /* 0x0000000b140b7220 */ /* 0x000fe20000400000 */
[----:B------:R-:W-:Y:S01]  /*0870*/  FMUL R0, R0, R5 ;  /* 0x0000000500007220 */ /* 0x000fe20000400000 */
[----:B------:R-:W-:Y:S01]  /*0880*/  FMUL R6, R3, R6 ;  /* 0x0000000603067220 */ /* 0x000fe20000400000 */
[----:B------:R-:W-:Y:S01]  /*0890*/  FMUL R7, R2, R7 ;  /* 0x0000000702077220 */ /* 0x000fe20000400000 */
[----:B----4-:R-:W-:Y:S01]  /*08a0*/  FFMA R11, R11, R19, R24 ;  /* 0x000000130b0b7223 */ /* 0x010fe20000000018 */
[----:B------:R-:W-:-:S04]  /*08b0*/  FFMA R0, R0, R16, R21 ;  /* 0x0000001000007223 */ /* 0x000fc80000000015 */
[----:B------:R-:W-:Y:S01]  /*08c0*/  FSETP.GEU.AND P1, PT, R11, RZ, PT ;  /* 0x000000ff0b00720b */ /* 0x000fe20003f2e000 */
[----:B0-----:R-:W-:Y:S01]  /*08d0*/  IMAD.WIDE R8, R25, 0x4, R8 ;  /* 0x0000000419087825 */ /* 0x001fe200078e0208 */
[----:B------:R-:W-:-:S03]  /*08e0*/  FSETP.GEU.AND P4, PT, R0, RZ, PT ;  /* 0x000000ff0000720b */ /* 0x000fc60003f8e000 */
[----:B------:R-:W-:Y:S01]  /*08f0*/  FFMA R7, R7, R17, R22 ;  /* 0x0000001107077223 */ /* 0x000fe20000000016 */
[----:B------:R-:W-:-:S04]  /*0900*/  FFMA R6, R6, R18, R23 ;  /* 0x0000001206067223 */ /* 0x000fc80000000017 */
[----:B------:R-:W-:Y:S01]  /*0910*/  FSETP.GEU.AND P3, PT, R7, RZ, PT ;  /* 0x000000ff0700720b */ /* 0x000fe20003f6e000 */
[----:B------:R0:W-:Y:S01]  /*0920*/  @!P0 STG.E.128 desc[UR4][R8.64], R12 ;  /* 0x0000000c08008986 */ /* 0x0001e2000c101d04 */
[C---:B------:R-:W-:Y:S02]  /*0930*/  FSETP.GEU.AND P2, PT, R6.reuse, RZ, PT ;  /* 0x000000ff0600720b */ /* 0x040fe40003f4e000 */
[----:B------:R-:W-:Y:S02]  /*0940*/  SEL R19, R11, RZ, P1 ;  /* 0x000000ff0b137207 */ /* 0x000fe40000800000 */
[----:B------:R-:W-:Y:S02]  /*0950*/  SEL R18, R6, RZ, P2 ;  /* 0x000000ff06127207 */ /* 0x000fe40001000000 */
[----:B------:R-:W-:Y:S02]  /*0960*/  SEL R17, R7, RZ, P3 ;  /* 0x000000ff07117207 */ /* 0x000fe40001800000 */
[----:B------:R-:W-:Y:S01]  /*0970*/  SEL R16, R0, RZ, P4 ;  /* 0x000000ff00107207 */ /* 0x000fe20002000000 */
[----:B0-----:R-:W-:Y:S06]  /*0980*/  @P0 EXIT ;  /* 0x000000000000094d */ /* 0x001fec0003800000 */
[----:B------:R-:W-:Y:S01]  /*0990*/  STG.E.128 desc[UR4][R26.64], R16 ;  /* 0x000000101a007986 */ /* 0x000fe2000c101d04 */
[----:B------:R-:W-:Y:S05]  /*09a0*/  EXIT ;  /* 0x000000000000794d */ /* 0x000fea0003800000 */
.L_x_0:
[----:B------:R-:W-:-:S00]  /*09b0*/  BRA `(.L_x_0) ;  /* 0xfffffffc00fc7947 */ /* 0x000fc0000383ffff */
[----:B------:R-:W-:-:S00]  /*09c0*/  NOP ;  /* 0x0000000000007918 */ /* 0x000fc00000000000 */
        /* <DEDUP_REMOVED lines=11> */
.L_x_1:


//--------------------- .nv.global.init           --------------------------
	.section	.nv.global.init,"aw",@progbits
.nv.global.init:
	.type		_$_str,@object
	.size		_$_str,(_$_str_$_2 - _$_str)
_$_str:
        /*0000*/ 	.byte	0x5f, 0x5f, 0x43, 0x55, 0x44, 0x41, 0x5f, 0x46, 0x54, 0x5a, 0x00
	.type		_$_str_$_2,@object
	.size		_$_str_$_2,(.L_1 - _$_str_$_2)
_$_str_$_2:
        /*000b*/ 	.byte	0x5f, 0x5f, 0x43, 0x55, 0x44, 0x41, 0x5f, 0x50, 0x52, 0x45, 0x43, 0x5f, 0x53, 0x51, 0x52, 0x54
        /*001b*/ 	.byte	0x00
.L_1:


//--------------------- .nv.constant0.triton_poi_fused__native_batch_norm_legit_no_training_cat_relu_21 --------------------------
	.section	.nv.constant0.triton_poi_fused__native_batch_norm_legit_no_training_cat_relu_21,"a",@progbits
	.sectionflags	@""
	.align	4
.nv.constant0.triton_poi_fused__native_batch_norm_legit_no_training_cat_relu_21:
	.zero		596
